//
// Generated by NVIDIA NVVM Compiler
//
// Compiler Build ID: CL-36424714
// Cuda compilation tools, release 13.0, V13.0.88
// Based on NVVM 20.0.0
//

.version 9.0
.target sm_100
.address_size 64

	// .globl	_Z9gpumallocv
.extern .func  (.param .b64 func_retval0) malloc
(
	.param .b64 malloc_param_0
)
;
.extern .func  (.param .b32 func_retval0) vprintf
(
	.param .b64 vprintf_param_0,
	.param .b64 vprintf_param_1
)
;
.extern .func free
(
	.param .b64 free_param_0
)
;
// _ZZ9gpumallocvE12ptr_in_block has been demoted
.global .align 1 .b8 $str[8] = {116, 104, 58, 32, 37, 100, 10};

.visible .entry _Z9gpumallocv()
{
	.local .align 8 .b8 	__local_depot0[8];
	.reg .b64 	%SP;
	.reg .b64 	%SPL;
	.reg .pred 	%p<4>;
	.reg .b32 	%r<8>;
	.reg .b64 	%rd<12>;
	// demoted variable
	.shared .align 8 .u64 _ZZ9gpumallocvE12ptr_in_block;
	mov.u64 	%SPL, __local_depot0;
	cvta.local.u64 	%SP, %SPL;
	mov.u32 	%r1, %tid.x;
	setp.ne.s32 	%p1, %r1, 0;
	@%p1 bra 	$L__BB0_2;
	mov.u32 	%r2, %ntid.x;
	shl.b32 	%r3, %r2, 2;
	cvt.u64.u32 	%rd2, %r3;
	{ // callseq 0, 0
	.param .b64 param0;
	st.param.b64 	[param0], %rd2;
	.param .b64 retval0;
	call.uni (retval0), 
	malloc, 
	(
	param0
	);
	ld.param.b64 	%rd3, [retval0];
	} // callseq 0
	st.shared.u64 	[_ZZ9gpumallocvE12ptr_in_block], %rd3;
$L__BB0_2:
	bar.sync 	0;
	ld.shared.u64 	%rd1, [_ZZ9gpumallocvE12ptr_in_block];
	setp.eq.s64 	%p2, %rd1, 0;
	@%p2 bra 	$L__BB0_5;
	setp.ne.s32 	%p3, %r1, 0;
	mov.u32 	%r4, %ctaid.x;
	mad.lo.s32 	%r5, %r1, %r4, %r1;
	mul.wide.u32 	%rd5, %r1, 4;
	add.s64 	%rd6, %rd1, %rd5;
	st.u32 	[%rd6], %r5;
	add.u64 	%rd7, %SP, 0;
	add.u64 	%rd8, %SPL, 0;
	st.local.u32 	[%rd8], %r5;
	mov.u64 	%rd9, $str;
	cvta.global.u64 	%rd10, %rd9;
	{ // callseq 1, 0
	.param .b64 param0;
	st.param.b64 	[param0], %rd10;
	.param .b64 param1;
	st.param.b64 	[param1], %rd7;
	.param .b32 retval0;
	call.uni (retval0), 
	vprintf, 
	(
	param0, 
	param1
	);
	ld.param.b32 	%r6, [retval0];
	} // callseq 1
	bar.sync 	0;
	@%p3 bra 	$L__BB0_5;
	ld.shared.u64 	%rd11, [_ZZ9gpumallocvE12ptr_in_block];
	{ // callseq 2, 0
	.param .b64 param0;
	st.param.b64 	[param0], %rd11;
	call.uni 
	free, 
	(
	param0
	);
	} // callseq 2
$L__BB0_5:
	ret;

}


// ===== COMPILED SASS (sm_100) =====

	.target	sm_100

	.elftype	@"ET_EXEC"


//--------------------- .note.nv.tkinfo           --------------------------
	.section	.note.nv.tkinfo,"",@"SHT_NOTE"
	.sectionflags	@"SHF_NOTE_NV_TKINFO"
	.tkinfo
        /*0018*/ 	.word	0x00000002
        /*0030*/ 	.string	""
        /*0030*/ 	.string	"ptxas"
        /*0030*/ 	.string	"Cuda compilation tools, release 13.0, V13.0.88"
        /*0030*/ 	.string	"Build cuda_13.0.r13.0/compiler.36424714_0"
        /*0030*/ 	.string	"-arch sm_100 -m 64 "



//--------------------- .note.nv.cuinfo           --------------------------
	.section	.note.nv.cuinfo,"",@"SHT_NOTE"
	.sectionflags	@"SHF_NOTE_NV_CUINFO"
        /*0018*/ 	.short	0x0002
        /*001a*/ 	.short	0x0064
        /*001c*/ 	.short	0x0082
	.zero		2


//--------------------- .nv.info                  --------------------------
	.section	.nv.info,"",@"SHT_CUDA_INFO"
	.align	4


	//----- nvinfo : EIATTR_REGCOUNT
	.align		4
        /*0000*/ 	.byte	0x04, 0x2f
        /*0002*/ 	.short	(.L_2 - .L_1)
	.align		4
.L_1:
        /*0004*/ 	.word	index@(_Z9gpumallocv)
        /*0008*/ 	.word	0x00000018


	//----- nvinfo : EIATTR_FRAME_SIZE
	.align		4
.L_2:
        /*000c*/ 	.byte	0x04, 0x11
        /*000e*/ 	.short	(.L_4 - .L_3)
	.align		4
.L_3:
        /*0010*/ 	.word	index@(_Z9gpumallocv)
        /*0014*/ 	.word	0x00000008


	//----- nvinfo : EIATTR_MIN_STACK_SIZE
	.align		4
.L_4:
        /*0018*/ 	.byte	0x04, 0x12
        /*001a*/ 	.short	(.L_6 - .L_5)
	.align		4
.L_5:
        /*001c*/ 	.word	index@(_Z9gpumallocv)
        /*0020*/ 	.word	0x00000008
.L_6:


//--------------------- .nv.compat                --------------------------
	.section	.nv.compat,"",@"SHT_CUDA_COMPAT_INFO"
	.align	4
        /*0000*/ 	.byte	0x02, 0x09, 0x00, 0x00, 0x02, 0x02, 0x01, 0x00, 0x02, 0x05, 0x05, 0x00, 0x03, 0x07, 0x01, 0x01
        /*0010*/ 	.byte	0x02, 0x03, 0x00, 0x00, 0x02, 0x06, 0x01, 0x00, 0x04, 0x0b, 0x08, 0x00, 0x09, 0x00, 0x00, 0x00
        /*0020*/ 	.byte	0x00, 0x00, 0x00, 0x00


//--------------------- .nv.info._Z9gpumallocv    --------------------------
	.section	.nv.info._Z9gpumallocv,"",@"SHT_CUDA_INFO"
	.sectionflags	@""
	.align	4


	//----- nvinfo : EIATTR_CUDA_API_VERSION
	.align		4
        /*0000*/ 	.byte	0x04, 0x37
        /*0002*/ 	.short	(.L_8 - .L_7)
.L_7:
        /*0004*/ 	.word	0x00000082


	//----- nvinfo : EIATTR_SPARSE_MMA_MASK
	.align		4
.L_8:
        /*0008*/ 	.byte	0x03, 0x50
        /*000a*/ 	.short	0x0000


	//----- nvinfo : EIATTR_MAXREG_COUNT
	.align		4
        /*000c*/ 	.byte	0x03, 0x1b
        /*000e*/ 	.short	0x00ff


	//----- nvinfo : EIATTR_NUM_BARRIERS
	.align		4
        /*0010*/ 	.byte	0x02, 0x4c
        /*0012*/ 	.byte	0x01
	.zero		1


	//----- nvinfo : EIATTR_EXTERNS
	.align		4
        /*0014*/ 	.byte	0x04, 0x0f
        /*0016*/ 	.short	(.L_10 - .L_9)


	//   ....[0]....
	.align		4
.L_9:
        /*0018*/ 	.word	index@(malloc)


	//   ....[1]....
	.align		4
        /*001c*/ 	.word	index@(vprintf)


	//   ....[2]....
	.align		4
        /*0020*/ 	.word	index@(free)


	//----- nvinfo : EIATTR_MERCURY_ISA_VERSION
	.align		4
.L_10:
        /*0024*/ 	.byte	0x03, 0x5f
        /*0026*/ 	.short	0x0101


	//----- nvinfo : EIATTR_VRC_CTA_INIT_COUNT
	.align		4
        /*0028*/ 	.byte	0x02, 0x4a
	.zero		1
	.zero		1


	//----- nvinfo : EIATTR_SYSCALL_OFFSETS
	.align		4
        /*002c*/ 	.byte	0x04, 0x46
        /*002e*/ 	.short	(.L_12 - .L_11)


	//   ....[0]....
.L_11:
        /*0030*/ 	.word	0x00000100


	//   ....[1]....
        /*0034*/ 	.word	0x000002e0


	//   ....[2]....
        /*0038*/ 	.word	0x000003a0


	//----- nvinfo : EIATTR_EXIT_INSTR_OFFSETS
	.align		4
.L_12:
        /*003c*/ 	.byte	0x04, 0x1c
        /*003e*/ 	.short	(.L_14 - .L_13)


	//   ....[0]....
.L_13:
        /*0040*/ 	.word	0x000001d0


	//   ....[1]....
        /*0044*/ 	.word	0x00000320


	//   ....[2]....
        /*0048*/ 	.word	0x000003b0


	//----- nvinfo : EIATTR_CRS_STACK_SIZE
	.align		4
.L_14:
        /*004c*/ 	.byte	0x04, 0x1e
        /*004e*/ 	.short	(.L_16 - .L_15)
.L_15:
        /*0050*/ 	.word	0x00000000


	//----- nvinfo : EIATTR_SW_WAR
	.align		4
.L_16:
        /*0054*/ 	.byte	0x04, 0x36
        /*0056*/ 	.short	(.L_18 - .L_17)
.L_17:
        /*0058*/ 	.word	0x00000008
.L_18:


//--------------------- .nv.callgraph             --------------------------
	.section	.nv.callgraph,"",@"SHT_CUDA_CALLGRAPH"
	.align	4
	.sectionentsize	8
	.align		4
        /*0000*/ 	.word	0x00000000
	.align		4
        /*0004*/ 	.word	0xffffffff
	.align		4
        /*0008*/ 	.word	index@(_Z9gpumallocv)
	.align		4
        /*000c*/ 	.word	index@(free)
	.align		4
        /*0010*/ 	.word	index@(_Z9gpumallocv)
	.align		4
        /*0014*/ 	.word	index@(vprintf)
	.align		4
        /*0018*/ 	.word	index@(_Z9gpumallocv)
	.align		4
        /*001c*/ 	.word	index@(malloc)
	.align		4
        /*0020*/ 	.word	0x00000000
	.align		4
        /*0024*/ 	.word	0xfffffffe
	.align		4
        /*0028*/ 	.word	0x00000000
	.align		4
        /*002c*/ 	.word	0xfffffffd
	.align		4
        /*0030*/ 	.word	0x00000000
	.align		4
        /*0034*/ 	.word	0xfffffffc


//--------------------- .nv.constant4             --------------------------
	.section	.nv.constant4,"a",@progbits
	.align	8
	.align		8
.nv.constant4:
        /*0000*/ 	.dword	malloc
	.align		8
        /*0008*/ 	.dword	vprintf
	.align		8
        /*0010*/ 	.dword	free
	.align		8
        /*0018*/ 	.dword	$str


//--------------------- .text._Z9gpumallocv       --------------------------
	.section	.text._Z9gpumallocv,"ax",@progbits
	.align	128
        .global         _Z9gpumallocv
        .type           _Z9gpumallocv,@function
        .size           _Z9gpumallocv,(.L_x_5 - _Z9gpumallocv)
        .other          _Z9gpumallocv,@"STO_CUDA_ENTRY STV_DEFAULT"
_Z9gpumallocv:
.text._Z9gpumallocv:
[----:B------:R-:W0:Y:S01]  /*0000*/  LDC R1, c[0x0][0x37c] ;  /* 0x0000df00ff017b82 */ /* 0x000e220000000800 */
[----:B------:R-:W1:Y:S01]  /*0010*/  S2R R17, SR_TID.X ;  /* 0x0000000000117919 */ /* 0x000e620000002100 */
[----:B------:R-:W2:Y:S01]  /*0020*/  LDCU UR4, c[0x0][0x2f8] ;  /* 0x00005f00ff0477ac */ /* 0x000ea20008000800 */
[----:B0-----:R-:W-:Y:S01]  /*0030*/  VIADD R1, R1, 0xfffffff8 ;  /* 0xfffffff801017836 */ /* 0x001fe20000000000 */
[----:B------:R-:W0:Y:S04]  /*0040*/  LDCU UR5, c[0x0][0x2fc] ;  /* 0x00005f80ff0577ac */ /* 0x000e280008000800 */
[----:B--2---:R-:W-:-:S05]  /*0050*/  IADD3 R2, P1, PT, R1, UR4, RZ ;  /* 0x0000000401027c10 */ /* 0x004fca000ff3e0ff */
[----:B0-----:R-:W-:Y:S01]  /*0060*/  IMAD.X R16, RZ, RZ, UR5, P1 ;  /* 0x00000005ff107e24 */ /* 0x001fe200088e06ff */
[----:B-1----:R-:W-:-:S13]  /*0070*/  ISETP.NE.AND P0, PT, R17, RZ, PT ;  /* 0x000000ff1100720c */ /* 0x002fda0003f05270 */
[----:B------:R-:W-:Y:S05]  /*0080*/  @P0 BRA `(.L_x_0) ;  /* 0x0000000000300947 */ /* 0x000fea0003800000 */
[----:B------:R-:W0:Y:S01]  /*0090*/  LDCU UR4, c[0x0][0x360] ;  /* 0x00006c00ff0477ac */ /* 0x000e220008000800 */
[----:B------:R-:W-:Y:S01]  /*00a0*/  MOV R0, 0x0 ;  /* 0x0000000000007802 */ /* 0x000fe20000000f00 */
[----:B------:R-:W-:-:S03]  /*00b0*/  IMAD.MOV.U32 R5, RZ, RZ, RZ ;  /* 0x000000ffff057224 */ /* 0x000fc600078e00ff */
[----:B------:R1:W2:Y:S01]  /*00c0*/  LDC.64 R6, c[0x4][R0] ;  /* 0x0100000000067b82 */ /* 0x0002a20000000a00 */
[----:B0-----:R-:W-:-:S06]  /*00d0*/  USHF.L.U32 UR4, UR4, 0x2, URZ ;  /* 0x0000000204047899 */ /* 0x001fcc00080006ff */
[----:B-1----:R-:W-:-:S07]  /*00e0*/  IMAD.U32 R4, RZ, RZ, UR4 ;  /* 0x00000004ff047e24 */ /* 0x002fce000f8e00ff */
[----:B------:R-:W-:-:S07]  /*00f0*/  LEPC R20, `(.L_x_1) ;  /* 0x000000001014794e */ /* 0x000fce0000000000 */
[----:B--2---:R-:W-:Y:S05]  /*0100*/  CALL.ABS.NOINC R6 ;  /* 0x0000000006007343 */ /* 0x004fea0003c00000 */
.L_x_1:
[----:B------:R-:W0:Y:S01]  /*0110*/  S2UR UR5, SR_CgaCtaId ;  /* 0x00000000000579c3 */ /* 0x000e220000008800 */
[----:B------:R-:W-:Y:S02]  /*0120*/  UMOV UR4, 0x400 ;  /* 0x0000040000047882 */ /* 0x000fe40000000000 */
[----:B0-----:R-:W-:-:S09]  /*0130*/  ULEA UR4, UR5, UR4, 0x18 ;  /* 0x0000000405047291 */ /* 0x001fd2000f8ec0ff */
[----:B------:R0:W-:Y:S03]  /*0140*/  STS.64 [UR4], R4 ;  /* 0x00000004ff007988 */ /* 0x0001e60008000a04 */
.L_x_0:
[----:B------:R-:W-:Y:S05]  /*0150*/  WARPSYNC.ALL ;  /* 0x0000000000007948 */ /* 0x000fea0003800000 */
[----:B------:R-:W1:Y:S08]  /*0160*/  S2UR UR5, SR_CgaCtaId ;  /* 0x00000000000579c3 */ /* 0x000e700000008800 */
[----:B------:R-:W-:Y:S06]  /*0170*/  BAR.SYNC.DEFER_BLOCKING 0x0 ;  /* 0x0000000000007b1d */ /* 0x000fec0000010000 */
[----:B------:R-:W-:-:S02]  /*0180*/  UMOV UR4, 0x400 ;  /* 0x0000040000047882 */ /* 0x000fc40000000000 */
[----:B-1----:R-:W-:-:S09]  /*0190*/  ULEA UR4, UR5, UR4, 0x18 ;  /* 0x0000000405047291 */ /* 0x002fd2000f8ec0ff */
[----:B------:R-:W1:Y:S02]  /*01a0*/  LDS.64 R8, [UR4] ;  /* 0x00000004ff087984 */ /* 0x000e640008000a00 */
[----:B-1----:R-:W-:-:S04]  /*01b0*/  ISETP.NE.U32.AND P0, PT, R8, RZ, PT ;  /* 0x000000ff0800720c */ /* 0x002fc80003f05070 */
[----:B------:R-:W-:-:S13]  /*01c0*/  ISETP.NE.AND.EX P0, PT, R9, RZ, PT, P0 ;  /* 0x000000ff0900720c */ /* 0x000fda0003f05300 */
[----:B------:R-:W-:Y:S05]  /*01d0*/  @!P0 EXIT ;  /* 0x000000000000894d */ /* 0x000fea0003800000 */
[----:B------:R-:W1:Y:S01]  /*01e0*/  S2UR UR4, SR_CTAID.X ;  /* 0x00000000000479c3 */ /* 0x000e620000002500 */
[----:B------:R-:W-:Y:S01]  /*01f0*/  MOV R3, 0x8 ;  /* 0x0000000800037802 */ /* 0x000fe20000000f00 */
[----:B------:R-:W2:Y:S01]  /*0200*/  LDCU.64 UR6, c[0x0][0x358] ;  /* 0x00006b00ff0677ac */ /* 0x000ea20008000a00 */
[C---:B------:R-:W-:Y:S01]  /*0210*/  IMAD.WIDE.U32 R8, R17.reuse, 0x4, R8 ;  /* 0x0000000411087825 */ /* 0x040fe200078e0008 */
[----:B------:R-:W-:-:S03]  /*0220*/  ISETP.NE.AND P0, PT, R17, RZ, PT ;  /* 0x000000ff1100720c */ /* 0x000fc60003f05270 */
[----:B------:R-:W-:Y:S01]  /*0230*/  IMAD.MOV.U32 R6, RZ, RZ, R2 ;  /* 0x000000ffff067224 */ /* 0x000fe200078e0002 */
[----:B------:R3:W4:Y:S01]  /*0240*/  LDC.64 R10, c[0x4][R3] ;  /* 0x01000000030a7b82 */ /* 0x0007220000000a00 */
[----:B------:R-:W-:Y:S02]  /*0250*/  IMAD.MOV.U32 R7, RZ, RZ, R16 ;  /* 0x000000ffff077224 */ /* 0x000fe400078e0010 */
[----:B-1----:R-:W-:Y:S01]  /*0260*/  IMAD R0, R17, UR4, R17 ;  /* 0x0000000411007c24 */ /* 0x002fe2000f8e0211 */
[----:B------:R-:W0:Y:S04]  /*0270*/  LDCU.64 UR4, c[0x4][0x18] ;  /* 0x01000300ff0477ac */ /* 0x000e280008000a00 */
[----:B--2---:R-:W-:Y:S04]  /*0280*/  ST.E desc[UR6][R8.64], R0 ;  /* 0x0000000008007985 */ /* 0x004fe8000c101906 */
[----:B------:R1:W-:Y:S01]  /*0290*/  STL [R1], R0 ;  /* 0x0000000001007387 */ /* 0x0003e20000100800 */
[----:B0-----:R-:W-:Y:S01]  /*02a0*/  IMAD.U32 R4, RZ, RZ, UR4 ;  /* 0x00000004ff047e24 */ /* 0x001fe2000f8e00ff */
[----:B-1----:R-:W-:Y:S01]  /*02b0*/  P2R R0, PR, RZ, 0x1 ;  /* 0x00000001ff007803 */ /* 0x002fe20000000000 */
[----:B---3--:R-:W-:-:S07]  /*02c0*/  IMAD.U32 R5, RZ, RZ, UR5 ;  /* 0x00000005ff057e24 */ /* 0x008fce000f8e00ff */
[----:B------:R-:W-:-:S07]  /*02d0*/  LEPC R20, `(.L_x_2) ;  /* 0x000000001014794e */ /* 0x000fce0000000000 */
[----:B----4-:R-:W-:Y:S05]  /*02e0*/  CALL.ABS.NOINC R10 ;  /* 0x000000000a007343 */ /* 0x010fea0003c00000 */
.L_x_2:
[----:B------:R-:W-:Y:S05]  /*02f0*/  WARPSYNC.ALL ;  /* 0x0000000000007948 */ /* 0x000fea0003800000 */
[----:B------:R-:W-:Y:S01]  /*0300*/  BAR.SYNC.DEFER_BLOCKING 0x0 ;  /* 0x0000000000007b1d */ /* 0x000fe20000010000 */
[----:B------:R-:W-:-:S13]  /*0310*/  ISETP.NE.AND P6, PT, R17, RZ, PT ;  /* 0x000000ff1100720c */ /* 0x000fda0003fc5270 */
[----:B------:R-:W-:Y:S05]  /*0320*/  @P6 EXIT ;  /* 0x000000000000694d */ /* 0x000fea0003800000 */
[----:B------:R-:W0:Y:S01]  /*0330*/  S2UR UR5, SR_CgaCtaId ;  /* 0x00000000000579c3 */ /* 0x000e220000008800 */
[----:B------:R-:W-:Y:S01]  /*0340*/  UMOV UR4, 0x400 ;  /* 0x0000040000047882 */ /* 0x000fe20000000000 */
[----:B------:R-:W-:-:S06]  /*0350*/  MOV R0, 0x10 ;  /* 0x0000001000007802 */ /* 0x000fcc0000000f00 */
[----:B------:R1:W2:Y:S01]  /*0360*/  LDC.64 R2, c[0x4][R0] ;  /* 0x0100000000027b82 */ /* 0x0002a20000000a00 */
[----:B0-----:R-:W-:-:S09]  /*0370*/  ULEA UR4, UR5, UR4, 0x18 ;  /* 0x0000000405047291 */ /* 0x001fd2000f8ec0ff */
[----:B-1----:R-:W0:Y:S03]  /*0380*/  LDS.64 R4, [UR4] ;  /* 0x00000004ff047984 */ /* 0x002e260008000a00 */
[----:B------:R-:W-:-:S07]  /*0390*/  LEPC R20, `(.L_x_3) ;  /* 0x000000001014794e */ /* 0x000fce0000000000 */
[----:B0-2---:R-:W-:Y:S05]  /*03a0*/  CALL.ABS.NOINC R2 ;  /* 0x0000000002007343 */ /* 0x005fea0003c00000 */
.L_x_3:
[----:B------:R-:W-:Y:S05]  /*03b0*/  EXIT ;  /* 0x000000000000794d */ /* 0x000fea0003800000 */
.L_x_4:
[----:B------:R-:W-:-:S00]  /*03c0*/  BRA `(.L_x_4) ;  /* 0xfffffffc00fc7947 */ /* 0x000fc0000383ffff */
[----:B------:R-:W-:-:S00]  /*03d0*/  NOP ;  /* 0x0000000000007918 */ /* 0x000fc00000000000 */
        /* <DEDUP_REMOVED lines=10> */
.L_x_5:


//--------------------- .nv.global.init           --------------------------
	.section	.nv.global.init,"aw",@progbits
.nv.global.init:
	.type		$str,@object
	.size		$str,(.L_0 - $str)
$str:
        /*0000*/ 	.byte	0x74, 0x68, 0x3a, 0x20, 0x25, 0x64, 0x0a, 0x00
.L_0:


//--------------------- .nv.shared._Z9gpumallocv  --------------------------
	.section	.nv.shared._Z9gpumallocv,"aw",@nobits
	.sectionflags	@""
	.align	8
.nv.shared._Z9gpumallocv:
	.zero		1032


//--------------------- .nv.shared.reserved.0     --------------------------
	.section	.nv.shared.reserved.0,"aw",@nobits
	.weak		__nv_reservedSMEM_offset_0_alias
	.size		__nv_reservedSMEM_offset_0_alias, 0, 64
	.other		__nv_reservedSMEM_offset_0_alias,@"STO_CUDA_RESERVED_SHARED STV_DEFAULT"
__nv_reservedSMEM_offset_0_alias:
	.zero		0
	.zero		64


//--------------------- .nv.constant0._Z9gpumallocv --------------------------
	.section	.nv.constant0._Z9gpumallocv,"a",@progbits
	.sectionflags	@""
	.align	4
.nv.constant0._Z9gpumallocv:
	.zero		896


//--------------------- SYMBOLS --------------------------

	.type		.nv.reservedSmem.offset0,@object
	.size		.nv.reservedSmem.offset0,0x4
	.type		.nv.reservedSmem.cap,@object
	.size		.nv.reservedSmem.cap,0x4
	.type		malloc,@function
	.type		vprintf,@function
	.type		free,@function
